//
// Generated by NVIDIA NVVM Compiler
//
// Compiler Build ID: CL-36424714
// Cuda compilation tools, release 13.0, V13.0.88
// Based on NVVM 20.0.0
//

.version 9.0
.target sm_100
.address_size 64

	// .globl	_Z17reduce_sum_kernelPKfPfi
// _ZZ16block_reduce_sumfE4smem has been demoted

.visible .entry _Z17reduce_sum_kernelPKfPfi(
	.param .u64 .ptr .align 1 _Z17reduce_sum_kernelPKfPfi_param_0,
	.param .u64 .ptr .align 1 _Z17reduce_sum_kernelPKfPfi_param_1,
	.param .u32 _Z17reduce_sum_kernelPKfPfi_param_2
)
{
	.reg .pred 	%p<15>;
	.reg .b32 	%r<33>;
	.reg .b32 	%f<30>;
	.reg .b64 	%rd<7>;
	// demoted variable
	.shared .align 4 .b8 _ZZ16block_reduce_sumfE4smem[32];
	ld.param.u64 	%rd1, [_Z17reduce_sum_kernelPKfPfi_param_0];
	ld.param.u64 	%rd2, [_Z17reduce_sum_kernelPKfPfi_param_1];
	ld.param.u32 	%r4, [_Z17reduce_sum_kernelPKfPfi_param_2];
	mov.u32 	%r1, %tid.x;
	mov.u32 	%r5, %ctaid.x;
	shl.b32 	%r6, %r5, 8;
	add.s32 	%r2, %r6, %r1;
	setp.ge.s32 	%p1, %r2, %r4;
	mov.f32 	%f28, 0f00000000;
	@%p1 bra 	$L__BB0_2;
	cvta.to.global.u64 	%rd3, %rd1;
	mul.wide.u32 	%rd4, %r2, 4;
	add.s64 	%rd5, %rd3, %rd4;
	ld.global.f32 	%f28, [%rd5];
$L__BB0_2:
	and.b32  	%r3, %r1, 31;
	mov.b32 	%r7, %f28;
	shfl.sync.bfly.b32	%r8|%p2, %r7, 16, 31, -1;
	mov.b32 	%f8, %r8;
	add.f32 	%f9, %f28, %f8;
	mov.b32 	%r9, %f9;
	shfl.sync.bfly.b32	%r10|%p3, %r9, 8, 31, -1;
	mov.b32 	%f10, %r10;
	add.f32 	%f11, %f9, %f10;
	mov.b32 	%r11, %f11;
	shfl.sync.bfly.b32	%r12|%p4, %r11, 4, 31, -1;
	mov.b32 	%f12, %r12;
	add.f32 	%f13, %f11, %f12;
	mov.b32 	%r13, %f13;
	shfl.sync.bfly.b32	%r14|%p5, %r13, 2, 31, -1;
	mov.b32 	%f14, %r14;
	add.f32 	%f15, %f13, %f14;
	mov.b32 	%r15, %f15;
	shfl.sync.bfly.b32	%r16|%p6, %r15, 1, 31, -1;
	mov.b32 	%f16, %r16;
	add.f32 	%f3, %f15, %f16;
	setp.ne.s32 	%p7, %r3, 0;
	@%p7 bra 	$L__BB0_4;
	shr.u32 	%r17, %r1, 3;
	mov.u32 	%r18, _ZZ16block_reduce_sumfE4smem;
	add.s32 	%r19, %r18, %r17;
	st.shared.f32 	[%r19], %f3;
$L__BB0_4:
	bar.sync 	0;
	setp.gt.u32 	%p8, %r3, 7;
	mov.f32 	%f29, 0f00000000;
	@%p8 bra 	$L__BB0_6;
	shl.b32 	%r20, %r3, 2;
	mov.u32 	%r21, _ZZ16block_reduce_sumfE4smem;
	add.s32 	%r22, %r21, %r20;
	ld.shared.f32 	%f29, [%r22];
$L__BB0_6:
	mov.b32 	%r23, %f29;
	shfl.sync.bfly.b32	%r24|%p9, %r23, 16, 31, -1;
	mov.b32 	%f18, %r24;
	add.f32 	%f19, %f29, %f18;
	mov.b32 	%r25, %f19;
	shfl.sync.bfly.b32	%r26|%p10, %r25, 8, 31, -1;
	mov.b32 	%f20, %r26;
	add.f32 	%f21, %f19, %f20;
	mov.b32 	%r27, %f21;
	shfl.sync.bfly.b32	%r28|%p11, %r27, 4, 31, -1;
	mov.b32 	%f22, %r28;
	add.f32 	%f23, %f21, %f22;
	mov.b32 	%r29, %f23;
	shfl.sync.bfly.b32	%r30|%p12, %r29, 2, 31, -1;
	mov.b32 	%f24, %r30;
	add.f32 	%f25, %f23, %f24;
	mov.b32 	%r31, %f25;
	shfl.sync.bfly.b32	%r32|%p13, %r31, 1, 31, -1;
	mov.b32 	%f26, %r32;
	add.f32 	%f6, %f25, %f26;
	setp.ne.s32 	%p14, %r1, 0;
	@%p14 bra 	$L__BB0_8;
	cvta.to.global.u64 	%rd6, %rd2;
	atom.global.add.f32 	%f27, [%rd6], %f6;
$L__BB0_8:
	ret;

}


// ===== COMPILED SASS (sm_100) =====

	.target	sm_100

	.elftype	@"ET_EXEC"


//--------------------- .note.nv.tkinfo           --------------------------
	.section	.note.nv.tkinfo,"",@"SHT_NOTE"
	.sectionflags	@"SHF_NOTE_NV_TKINFO"
	.tkinfo
        /*0018*/ 	.word	0x00000002
        /*0030*/ 	.string	""
        /*0030*/ 	.string	"ptxas"
        /*0030*/ 	.string	"Cuda compilation tools, release 13.0, V13.0.88"
        /*0030*/ 	.string	"Build cuda_13.0.r13.0/compiler.36424714_0"
        /*0030*/ 	.string	"-arch sm_100 -m 64 "



//--------------------- .note.nv.cuinfo           --------------------------
	.section	.note.nv.cuinfo,"",@"SHT_NOTE"
	.sectionflags	@"SHF_NOTE_NV_CUINFO"
        /*0018*/ 	.short	0x0002
        /*001a*/ 	.short	0x0064
        /*001c*/ 	.short	0x0082
	.zero		2


//--------------------- .nv.info                  --------------------------
	.section	.nv.info,"",@"SHT_CUDA_INFO"
	.align	4


	//----- nvinfo : EIATTR_REGCOUNT
	.align		4
        /*0000*/ 	.byte	0x04, 0x2f
        /*0002*/ 	.short	(.L_1 - .L_0)
	.align		4
.L_0:
        /*0004*/ 	.word	index@(_Z17reduce_sum_kernelPKfPfi)
        /*0008*/ 	.word	0x0000000e


	//----- nvinfo : EIATTR_FRAME_SIZE
	.align		4
.L_1:
        /*000c*/ 	.byte	0x04, 0x11
        /*000e*/ 	.short	(.L_3 - .L_2)
	.align		4
.L_2:
        /*0010*/ 	.word	index@(_Z17reduce_sum_kernelPKfPfi)
        /*0014*/ 	.word	0x00000000


	//----- nvinfo : EIATTR_MIN_STACK_SIZE
	.align		4
.L_3:
        /*0018*/ 	.byte	0x04, 0x12
        /*001a*/ 	.short	(.L_5 - .L_4)
	.align		4
.L_4:
        /*001c*/ 	.word	index@(_Z17reduce_sum_kernelPKfPfi)
        /*0020*/ 	.word	0x00000000
.L_5:


//--------------------- .nv.compat                --------------------------
	.section	.nv.compat,"",@"SHT_CUDA_COMPAT_INFO"
	.align	4
        /*0000*/ 	.byte	0x02, 0x09, 0x00, 0x00, 0x02, 0x02, 0x01, 0x00, 0x02, 0x05, 0x05, 0x00, 0x03, 0x07, 0x01, 0x01
        /*0010*/ 	.byte	0x02, 0x03, 0x00, 0x00, 0x02, 0x06, 0x01, 0x00, 0x04, 0x0b, 0x08, 0x00, 0x09, 0x00, 0x00, 0x00
        /*0020*/ 	.byte	0x00, 0x00, 0x00, 0x00


//--------------------- .nv.info._Z17reduce_sum_kernelPKfPfi --------------------------
	.section	.nv.info._Z17reduce_sum_kernelPKfPfi,"",@"SHT_CUDA_INFO"
	.sectionflags	@""
	.align	4


	//----- nvinfo : EIATTR_CUDA_API_VERSION
	.align		4
        /*0000*/ 	.byte	0x04, 0x37
        /*0002*/ 	.short	(.L_7 - .L_6)
.L_6:
        /*0004*/ 	.word	0x00000082


	//----- nvinfo : EIATTR_KPARAM_INFO
	.align		4
.L_7:
        /*0008*/ 	.byte	0x04, 0x17
        /*000a*/ 	.short	(.L_9 - .L_8)
.L_8:
        /*000c*/ 	.word	0x00000000
        /*0010*/ 	.short	0x0002
        /*0012*/ 	.short	0x0010
        /*0014*/ 	.byte	0x00, 0xf0, 0x11, 0x00


	//----- nvinfo : EIATTR_KPARAM_INFO
	.align		4
.L_9:
        /*0018*/ 	.byte	0x04, 0x17
        /*001a*/ 	.short	(.L_11 - .L_10)
.L_10:
        /*001c*/ 	.word	0x00000000
        /*0020*/ 	.short	0x0001
        /*0022*/ 	.short	0x0008
        /*0024*/ 	.byte	0x00, 0xf5, 0x21, 0x00


	//----- nvinfo : EIATTR_KPARAM_INFO
	.align		4
.L_11:
        /*0028*/ 	.byte	0x04, 0x17
        /*002a*/ 	.short	(.L_13 - .L_12)
.L_12:
        /*002c*/ 	.word	0x00000000
        /*0030*/ 	.short	0x0000
        /*0032*/ 	.short	0x0000
        /*0034*/ 	.byte	0x00, 0xf5, 0x21, 0x00


	//----- nvinfo : EIATTR_SPARSE_MMA_MASK
	.align		4
.L_13:
        /*0038*/ 	.byte	0x03, 0x50
        /*003a*/ 	.short	0x0000


	//----- nvinfo : EIATTR_MAXREG_COUNT
	.align		4
        /*003c*/ 	.byte	0x03, 0x1b
        /*003e*/ 	.short	0x00ff


	//----- nvinfo : EIATTR_NUM_BARRIERS
	.align		4
        /*0040*/ 	.byte	0x02, 0x4c
        /*0042*/ 	.byte	0x01
	.zero		1


	//----- nvinfo : EIATTR_MERCURY_ISA_VERSION
	.align		4
        /*0044*/ 	.byte	0x03, 0x5f
        /*0046*/ 	.short	0x0101


	//----- nvinfo : EIATTR_COOP_GROUP_MASK_REGIDS
	.align		4
        /*0048*/ 	.byte	0x04, 0x29
        /*004a*/ 	.short	(.L_15 - .L_14)


	//   ....[0]....
.L_14:
        /*004c*/ 	.word	0xffffffff


	//   ....[1]....
        /*0050*/ 	.word	0xffffffff


	//   ....[2]....
        /*0054*/ 	.word	0xffffffff


	//   ....[3]....
        /*0058*/ 	.word	0xffffffff


	//   ....[4]....
        /*005c*/ 	.word	0xffffffff


	//   ....[5]....
        /*0060*/ 	.word	0xffffffff


	//   ....[6]....
        /*0064*/ 	.word	0xffffffff


	//   ....[7]....
        /*0068*/ 	.word	0xffffffff


	//   ....[8]....
        /*006c*/ 	.word	0xffffffff


	//   ....[9]....
        /*0070*/ 	.word	0xffffffff


	//----- nvinfo : EIATTR_COOP_GROUP_INSTR_OFFSETS
	.align		4
.L_15:
        /*0074*/ 	.byte	0x04, 0x28
        /*0076*/ 	.short	(.L_17 - .L_16)


	//   ....[0]....
.L_16:
        /*0078*/ 	.word	0x000000b0


	//   ....[1]....
        /*007c*/ 	.word	0x000000d0


	//   ....[2]....
        /*0080*/ 	.word	0x00000100


	//   ....[3]....
        /*0084*/ 	.word	0x00000170


	//   ....[4]....
        /*0088*/ 	.word	0x000001d0


	//   ....[5]....
        /*008c*/ 	.word	0x00000240


	//   ....[6]....
        /*0090*/ 	.word	0x00000260


	//   ....[7]....
        /*0094*/ 	.word	0x00000280


	//   ....[8]....
        /*0098*/ 	.word	0x000002a0


	//   ....[9]....
        /*009c*/ 	.word	0x000002c0


	//----- nvinfo : EIATTR_VRC_CTA_INIT_COUNT
	.align		4
.L_17:
        /*00a0*/ 	.byte	0x02, 0x4a
	.zero		1
	.zero		1


	//----- nvinfo : EIATTR_EXIT_INSTR_OFFSETS
	.align		4
        /*00a4*/ 	.byte	0x04, 0x1c
        /*00a6*/ 	.short	(.L_19 - .L_18)


	//   ....[0]....
.L_18:
        /*00a8*/ 	.word	0x000002d0


	//   ....[1]....
        /*00ac*/ 	.word	0x00000310


	//----- nvinfo : EIATTR_CBANK_PARAM_SIZE
	.align		4
.L_19:
        /*00b0*/ 	.byte	0x03, 0x19
        /*00b2*/ 	.short	0x0014


	//----- nvinfo : EIATTR_PARAM_CBANK
	.align		4
        /*00b4*/ 	.byte	0x04, 0x0a
        /*00b6*/ 	.short	(.L_21 - .L_20)
	.align		4
.L_20:
        /*00b8*/ 	.word	index@(.nv.constant0._Z17reduce_sum_kernelPKfPfi)
        /*00bc*/ 	.short	0x0380
        /*00be*/ 	.short	0x0014


	//----- nvinfo : EIATTR_SW_WAR
	.align		4
.L_21:
        /*00c0*/ 	.byte	0x04, 0x36
        /*00c2*/ 	.short	(.L_23 - .L_22)
.L_22:
        /*00c4*/ 	.word	0x00000008
.L_23:


//--------------------- .nv.callgraph             --------------------------
	.section	.nv.callgraph,"",@"SHT_CUDA_CALLGRAPH"
	.align	4
	.sectionentsize	8
	.align		4
        /*0000*/ 	.word	0x00000000
	.align		4
        /*0004*/ 	.word	0xffffffff
	.align		4
        /*0008*/ 	.word	0x00000000
	.align		4
        /*000c*/ 	.word	0xfffffffe
	.align		4
        /*0010*/ 	.word	0x00000000
	.align		4
        /*0014*/ 	.word	0xfffffffd
	.align		4
        /*0018*/ 	.word	0x00000000
	.align		4
        /*001c*/ 	.word	0xfffffffc


//--------------------- .text._Z17reduce_sum_kernelPKfPfi --------------------------
	.section	.text._Z17reduce_sum_kernelPKfPfi,"ax",@progbits
	.align	128
        .global         _Z17reduce_sum_kernelPKfPfi
        .type           _Z17reduce_sum_kernelPKfPfi,@function
        .size           _Z17reduce_sum_kernelPKfPfi,(.L_x_1 - _Z17reduce_sum_kernelPKfPfi)
        .other          _Z17reduce_sum_kernelPKfPfi,@"STO_CUDA_ENTRY STV_DEFAULT"
_Z17reduce_sum_kernelPKfPfi:
.text._Z17reduce_sum_kernelPKfPfi:
[----:B------:R-:W-:Y:S01]  /*0000*/  LDC R1, c[0x0][0x37c] ;  /* 0x0000df00ff017b82 */ /* 0x000fe20000000800 */
[----:B------:R-:W0:Y:S01]  /*0010*/  S2R R0, SR_TID.X ;  /* 0x0000000000007919 */ /* 0x000e220000002100 */
[----:B------:R-:W1:Y:S01]  /*0020*/  LDCU UR4, c[0x0][0x390] ;  /* 0x00007200ff0477ac */ /* 0x000e620008000800 */
[----:B------:R-:W-:Y:S01]  /*0030*/  HFMA2 R4, -RZ, RZ, 0, 0 ;  /* 0x00000000ff047431 */ /* 0x000fe200000001ff */
[----:B------:R-:W0:Y:S02]  /*0040*/  S2R R5, SR_CTAID.X ;  /* 0x0000000000057919 */ /* 0x000e240000002500 */
[----:B0-----:R-:W-:-:S04]  /*0050*/  LEA R5, R5, R0, 0x8 ;  /* 0x0000000005057211 */ /* 0x001fc800078e40ff */
[----:B-1----:R-:W-:Y:S01]  /*0060*/  ISETP.GE.AND P0, PT, R5, UR4, PT ;  /* 0x0000000405007c0c */ /* 0x002fe2000bf06270 */
[----:B------:R-:W0:-:S12]  /*0070*/  LDCU.64 UR4, c[0x0][0x358] ;  /* 0x00006b00ff0477ac */ /* 0x000e180008000a00 */
[----:B------:R-:W1:Y:S02]  /*0080*/  @!P0 LDC.64 R2, c[0x0][0x380] ;  /* 0x0000e000ff028b82 */ /* 0x000e640000000a00 */
[----:B-1----:R-:W-:-:S05]  /*0090*/  @!P0 IMAD.WIDE.U32 R2, R5, 0x4, R2 ;  /* 0x0000000405028825 */ /* 0x002fca00078e0002 */
[----:B0-----:R-:W2:Y:S04]  /*00a0*/  @!P0 LDG.E R4, desc[UR4][R2.64] ;  /* 0x0000000402048981 */ /* 0x001ea8000c1e1900 */
[----:B--2---:R-:W0:Y:S02]  /*00b0*/  SHFL.BFLY PT, R5, R4, 0x10, 0x1f ;  /* 0x0e001f0004057f89 */ /* 0x004e2400000e0000 */
[----:B0-----:R-:W-:-:S05]  /*00c0*/  FADD R6, R5, R4 ;  /* 0x0000000405067221 */ /* 0x001fca0000000000 */
[----:B------:R-:W0:Y:S02]  /*00d0*/  SHFL.BFLY PT, R5, R6, 0x8, 0x1f ;  /* 0x0d001f0006057f89 */ /* 0x000e2400000e0000 */
[----:B0-----:R-:W-:Y:S01]  /*00e0*/  FADD R7, R6, R5 ;  /* 0x0000000506077221 */ /* 0x001fe20000000000 */
[----:B------:R-:W-:-:S04]  /*00f0*/  LOP3.LUT P0, R5, R0, 0x1f, RZ, 0xc0, !PT ;  /* 0x0000001f00057812 */ /* 0x000fc8000780c0ff */
[----:B------:R-:W0:Y:S01]  /*0100*/  SHFL.BFLY PT, R8, R7, 0x4, 0x1f ;  /* 0x0c801f0007087f89 */ /* 0x000e2200000e0000 */
[----:B------:R-:W-:-:S08]  /*0110*/  ISETP.GT.U32.AND P1, PT, R5, 0x7, PT ;  /* 0x000000070500780c */ /* 0x000fd00003f24070 */
[----:B------:R-:W1:Y:S01]  /*0120*/  @!P0 S2R R10, SR_CgaCtaId ;  /* 0x00000000000a8919 */ /* 0x000e620000008800 */
[----:B------:R-:W-:-:S04]  /*0130*/  @!P0 MOV R3, 0x400 ;  /* 0x0000040000038802 */ /* 0x000fc80000000f00 */
[----:B------:R-:W2:Y:S01]  /*0140*/  @!P1 S2R R11, SR_CgaCtaId ;  /* 0x00000000000b9919 */ /* 0x000ea20000008800 */
[----:B------:R-:W-:Y:S01]  /*0150*/  @!P1 MOV R4, 0x400 ;  /* 0x0000040000049802 */ /* 0x000fe20000000f00 */
[----:B0-----:R-:W-:-:S05]  /*0160*/  FADD R8, R7, R8 ;  /* 0x0000000807087221 */ /* 0x001fca0000000000 */
[----:B------:R-:W0:Y:S01]  /*0170*/  SHFL.BFLY PT, R9, R8, 0x2, 0x1f ;  /* 0x0c401f0008097f89 */ /* 0x000e2200000e0000 */
[----:B-1----:R-:W-:-:S04]  /*0180*/  @!P0 LEA R3, R10, R3, 0x18 ;  /* 0x000000030a038211 */ /* 0x002fc800078ec0ff */
[----:B------:R-:W-:Y:S02]  /*0190*/  @!P0 LEA.HI R3, R0, R3, RZ, 0x1d ;  /* 0x0000000300038211 */ /* 0x000fe400078fe8ff */
[----:B--2---:R-:W-:-:S04]  /*01a0*/  @!P1 LEA R4, R11, R4, 0x18 ;  /* 0x000000040b049211 */ /* 0x004fc800078ec0ff */
[----:B------:R-:W-:Y:S01]  /*01b0*/  @!P1 LEA R5, R5, R4, 0x2 ;  /* 0x0000000405059211 */ /* 0x000fe200078e10ff */
[----:B0-----:R-:W-:-:S05]  /*01c0*/  FADD R9, R8, R9 ;  /* 0x0000000908097221 */ /* 0x001fca0000000000 */
[----:B------:R-:W0:Y:S02]  /*01d0*/  SHFL.BFLY PT, R2, R9, 0x1, 0x1f ;  /* 0x0c201f0009027f89 */ /* 0x000e2400000e0000 */
[----:B0-----:R-:W-:Y:S01]  /*01e0*/  FADD R8, R9, R2 ;  /* 0x0000000209087221 */ /* 0x001fe20000000000 */
[----:B------:R-:W-:-:S04]  /*01f0*/  MOV R2, RZ ;  /* 0x000000ff00027202 */ /* 0x000fc80000000f00 */
[----:B------:R-:W-:Y:S01]  /*0200*/  @!P0 STS [R3], R8 ;  /* 0x0000000803008388 */ /* 0x000fe20000000800 */
[----:B------:R-:W-:Y:S01]  /*0210*/  BAR.SYNC.DEFER_BLOCKING 0x0 ;  /* 0x0000000000007b1d */ /* 0x000fe20000010000 */
[----:B------:R-:W-:-:S05]  /*0220*/  ISETP.NE.AND P0, PT, R0, RZ, PT ;  /* 0x000000ff0000720c */ /* 0x000fca0003f05270 */
[----:B------:R-:W0:Y:S04]  /*0230*/  @!P1 LDS R2, [R5] ;  /* 0x0000000005029984 */ /* 0x000e280000000800 */
[----:B0-----:R-:W0:Y:S02]  /*0240*/  SHFL.BFLY PT, R7, R2, 0x10, 0x1f ;  /* 0x0e001f0002077f89 */ /* 0x001e2400000e0000 */
[----:B0-----:R-:W-:-:S05]  /*0250*/  FADD R7, R7, R2 ;  /* 0x0000000207077221 */ /* 0x001fca0000000000 */
[----:B------:R-:W0:Y:S02]  /*0260*/  SHFL.BFLY PT, R4, R7, 0x8, 0x1f ;  /* 0x0d001f0007047f89 */ /* 0x000e2400000e0000 */
[----:B0-----:R-:W-:-:S05]  /*0270*/  FADD R4, R7, R4 ;  /* 0x0000000407047221 */ /* 0x001fca0000000000 */
[----:B------:R-:W0:Y:S02]  /*0280*/  SHFL.BFLY PT, R9, R4, 0x4, 0x1f ;  /* 0x0c801f0004097f89 */ /* 0x000e2400000e0000 */
[----:B0-----:R-:W-:-:S05]  /*0290*/  FADD R9, R4, R9 ;  /* 0x0000000904097221 */ /* 0x001fca0000000000 */
[----:B------:R-:W0:Y:S02]  /*02a0*/  SHFL.BFLY PT, R6, R9, 0x2, 0x1f ;  /* 0x0c401f0009067f89 */ /* 0x000e2400000e0000 */
[----:B0-----:R-:W-:-:S05]  /*02b0*/  FADD R6, R9, R6 ;  /* 0x0000000609067221 */ /* 0x001fca0000000000 */
[----:B------:R0:W1:Y:S01]  /*02c0*/  SHFL.BFLY PT, R11, R6, 0x1, 0x1f ;  /* 0x0c201f00060b7f89 */ /* 0x00006200000e0000 */
[----:B------:R-:W-:Y:S05]  /*02d0*/  @P0 EXIT ;  /* 0x000000000000094d */ /* 0x000fea0003800000 */
[----:B------:R-:W2:Y:S01]  /*02e0*/  LDC.64 R2, c[0x0][0x388] ;  /* 0x0000e200ff027b82 */ /* 0x000ea20000000a00 */
[----:B-1----:R-:W-:-:S05]  /*02f0*/  FADD R11, R6, R11 ;  /* 0x0000000b060b7221 */ /* 0x002fca0000000000 */
[----:B--2---:R-:W-:Y:S01]  /*0300*/  REDG.E.ADD.F32.FTZ.RN.STRONG.GPU desc[UR4][R2.64], R11 ;  /* 0x0000000b020079a6 */ /* 0x004fe2000c12f304 */
[----:B------:R-:W-:Y:S05]  /*0310*/  EXIT ;  /* 0x000000000000794d */ /* 0x000fea0003800000 */
.L_x_0:
[----:B------:R-:W-:-:S00]  /*0320*/  BRA `(.L_x_0) ;  /* 0xfffffffc00fc7947 */ /* 0x000fc0000383ffff */
[----:B------:R-:W-:-:S00]  /*0330*/  NOP ;  /* 0x0000000000007918 */ /* 0x000fc00000000000 */
        /* <DEDUP_REMOVED lines=12> */
.L_x_1:


//--------------------- .nv.shared._Z17reduce_sum_kernelPKfPfi --------------------------
	.section	.nv.shared._Z17reduce_sum_kernelPKfPfi,"aw",@nobits
	.sectionflags	@""
	.align	4
.nv.shared._Z17reduce_sum_kernelPKfPfi:
	.zero		1056


//--------------------- .nv.shared.reserved.0     --------------------------
	.section	.nv.shared.reserved.0,"aw",@nobits
	.weak		__nv_reservedSMEM_offset_0_alias
	.size		__nv_reservedSMEM_offset_0_alias, 0, 64
	.other		__nv_reservedSMEM_offset_0_alias,@"STO_CUDA_RESERVED_SHARED STV_DEFAULT"
__nv_reservedSMEM_offset_0_alias:
	.zero		0
	.zero		64


//--------------------- .nv.constant0._Z17reduce_sum_kernelPKfPfi --------------------------
	.section	.nv.constant0._Z17reduce_sum_kernelPKfPfi,"a",@progbits
	.sectionflags	@""
	.align	4
.nv.constant0._Z17reduce_sum_kernelPKfPfi:
	.zero		916


//--------------------- SYMBOLS --------------------------

	.type		.nv.reservedSmem.offset0,@object
	.size		.nv.reservedSmem.offset0,0x4
	.type		.nv.reservedSmem.cap,@object
	.size		.nv.reservedSmem.cap,0x4
